	.headerflags	@"EF_CUDA_TEXMODE_UNIFIED EF_CUDA_64BIT_ADDRESS EF_CUDA_ACCELERATORS EF_CUDA_SM90 EF_CUDA_VIRTUAL_SM(EF_CUDA_SM90)"
	.elftype	@"ET_EXEC"


//--------------------- .nv.info                  --------------------------
	.section	.nv.info,"",@"SHT_CUDA_INFO"
	.align	4


	//----- nvinfo : EIATTR_REGCOUNT
	.align		4
        /*0000*/ 	.byte	0x04, 0x2f
        /*0002*/ 	.short	(.L_3 - .L_2)
	.align		4
.L_2:
        /*0004*/ 	.word	index@(triton_poi_fused__native_batch_norm_legit_no_training_add_5)
        /*0008*/ 	.word	0x00000026


	//----- nvinfo : EIATTR_MIN_STACK_SIZE
	.align		4
.L_3:
        /*000c*/ 	.byte	0x04, 0x12
        /*000e*/ 	.short	(.L_5 - .L_4)
	.align		4
.L_4:
        /*0010*/ 	.word	index@(triton_poi_fused__native_batch_norm_legit_no_training_add_5)
        /*0014*/ 	.word	0x00000000


	//----- nvinfo : EIATTR_FRAME_SIZE
	.align		4
.L_5:
        /*0018*/ 	.byte	0x04, 0x11
        /*001a*/ 	.short	(.L_7 - .L_6)
	.align		4
.L_6:
        /*001c*/ 	.word	index@(triton_poi_fused__native_batch_norm_legit_no_training_add_5)
        /*0020*/ 	.word	0x00000000


	//----- nvinfo : EIATTR_MIN_STACK_SIZE
	.align		4
.L_7:
        /*0024*/ 	.byte	0x04, 0x12
        /*0026*/ 	.short	(.L_9 - .L_8)
	.align		4
.L_8:
        /*0028*/ 	.word	index@(triton_poi_fused__native_batch_norm_legit_no_training_add_5)
        /*002c*/ 	.word	0x00000000
.L_9:


//--------------------- .nv.info.triton_poi_fused__native_batch_norm_legit_no_training_add_5 --------------------------
	.section	.nv.info.triton_poi_fused__native_batch_norm_legit_no_training_add_5,"",@"SHT_CUDA_INFO"
	.sectionflags	@""
	.align	4


	//----- nvinfo : EIATTR_CUDA_API_VERSION
	.align		4
        /*0000*/ 	.byte	0x04, 0x37
        /*0002*/ 	.short	(.L_11 - .L_10)
.L_10:
        /*0004*/ 	.word	0x0000007c


	//----- nvinfo : EIATTR_KPARAM_INFO
	.align		4
.L_11:
        /*0008*/ 	.byte	0x04, 0x17
        /*000a*/ 	.short	(.L_13 - .L_12)
.L_12:
        /*000c*/ 	.word	0x00000000
        /*0010*/ 	.short	0x0007
        /*0012*/ 	.short	0x0038
        /*0014*/ 	.byte	0x00, 0xf0, 0x11, 0x00


	//----- nvinfo : EIATTR_KPARAM_INFO
	.align		4
.L_13:
        /*0018*/ 	.byte	0x04, 0x17
        /*001a*/ 	.short	(.L_15 - .L_14)
.L_14:
        /*001c*/ 	.word	0x00000000
        /*0020*/ 	.short	0x0006
        /*0022*/ 	.short	0x0030
        /*0024*/ 	.byte	0x00, 0xf4, 0x21, 0x00


	//----- nvinfo : EIATTR_KPARAM_INFO
	.align		4
.L_15:
        /*0028*/ 	.byte	0x04, 0x17
        /*002a*/ 	.short	(.L_17 - .L_16)
.L_16:
        /*002c*/ 	.word	0x00000000
        /*0030*/ 	.short	0x0005
        /*0032*/ 	.short	0x0028
        /*0034*/ 	.byte	0x00, 0xf4, 0x21, 0x00


	//----- nvinfo : EIATTR_KPARAM_INFO
	.align		4
.L_17:
        /*0038*/ 	.byte	0x04, 0x17
        /*003a*/ 	.short	(.L_19 - .L_18)
.L_18:
        /*003c*/ 	.word	0x00000000
        /*0040*/ 	.short	0x0004
        /*0042*/ 	.short	0x0020
        /*0044*/ 	.byte	0x00, 0xf4, 0x21, 0x00


	//----- nvinfo : EIATTR_KPARAM_INFO
	.align		4
.L_19:
        /*0048*/ 	.byte	0x04, 0x17
        /*004a*/ 	.short	(.L_21 - .L_20)
.L_20:
        /*004c*/ 	.word	0x00000000
        /*0050*/ 	.short	0x0003
        /*0052*/ 	.short	0x0018
        /*0054*/ 	.byte	0x00, 0xf4, 0x21, 0x00


	//----- nvinfo : EIATTR_KPARAM_INFO
	.align		4
.L_21:
        /*0058*/ 	.byte	0x04, 0x17
        /*005a*/ 	.short	(.L_23 - .L_22)
.L_22:
        /*005c*/ 	.word	0x00000000
        /*0060*/ 	.short	0x0002
        /*0062*/ 	.short	0x0010
        /*0064*/ 	.byte	0x00, 0xf4, 0x21, 0x00


	//----- nvinfo : EIATTR_KPARAM_INFO
	.align		4
.L_23:
        /*0068*/ 	.byte	0x04, 0x17
        /*006a*/ 	.short	(.L_25 - .L_24)
.L_24:
        /*006c*/ 	.word	0x00000000
        /*0070*/ 	.short	0x0001
        /*0072*/ 	.short	0x0008
        /*0074*/ 	.byte	0x00, 0xf4, 0x21, 0x00


	//----- nvinfo : EIATTR_KPARAM_INFO
	.align		4
.L_25:
        /*0078*/ 	.byte	0x04, 0x17
        /*007a*/ 	.short	(.L_27 - .L_26)
.L_26:
        /*007c*/ 	.word	0x00000000
        /*0080*/ 	.short	0x0000
        /*0082*/ 	.short	0x0000
        /*0084*/ 	.byte	0x00, 0xf4, 0x21, 0x00


	//----- nvinfo : EIATTR_SPARSE_MMA_MASK
	.align		4
.L_27:
        /*0088*/ 	.byte	0x03, 0x50
        /*008a*/ 	.short	0x0000


	//----- nvinfo : EIATTR_MAXREG_COUNT
	.align		4
        /*008c*/ 	.byte	0x03, 0x1b
        /*008e*/ 	.short	0x00ff


	//----- nvinfo : EIATTR_EXIT_INSTR_OFFSETS
	.align		4
        /*0090*/ 	.byte	0x04, 0x1c
        /*0092*/ 	.short	(.L_29 - .L_28)


	//   ....[0]....
.L_28:
        /*0094*/ 	.word	0x000006d0


	//----- nvinfo : EIATTR_REQNTID
	.align		4
.L_29:
        /*0098*/ 	.byte	0x04, 0x10
        /*009a*/ 	.short	(.L_31 - .L_30)
.L_30:
        /*009c*/ 	.word	0x00000080
        /*00a0*/ 	.word	0x00000001
        /*00a4*/ 	.word	0x00000001


	//----- nvinfo : EIATTR_CBANK_PARAM_SIZE
	.align		4
.L_31:
        /*00a8*/ 	.byte	0x03, 0x19
        /*00aa*/ 	.short	0x003c


	//----- nvinfo : EIATTR_PARAM_CBANK
	.align		4
        /*00ac*/ 	.byte	0x04, 0x0a
        /*00ae*/ 	.short	(.L_33 - .L_32)
	.align		4
.L_32:
        /*00b0*/ 	.word	index@(.nv.constant0.triton_poi_fused__native_batch_norm_legit_no_training_add_5)
        /*00b4*/ 	.short	0x0210
        /*00b6*/ 	.short	0x003c


	//----- nvinfo : EIATTR_SW_WAR
	.align		4
.L_33:
        /*00b8*/ 	.byte	0x04, 0x36
        /*00ba*/ 	.short	(.L_35 - .L_34)
.L_34:
        /*00bc*/ 	.word	0x00000008
.L_35:


//--------------------- .nv.callgraph             --------------------------
	.section	.nv.callgraph,"",@"SHT_CUDA_CALLGRAPH"
	.align	4
	.sectionentsize	8
	.align		4
        /*0000*/ 	.word	0x00000000
	.align		4
        /*0004*/ 	.word	0xffffffff
	.align		4
        /*0008*/ 	.word	0x00000000
	.align		4
        /*000c*/ 	.word	0xfffffffe
	.align		4
        /*0010*/ 	.word	0x00000000
	.align		4
        /*0014*/ 	.word	0xfffffffd
	.align		4
        /*0018*/ 	.word	0x00000000
	.align		4
        /*001c*/ 	.word	0xfffffffc


//--------------------- .nv.constant4             --------------------------
	.section	.nv.constant4,"a",@progbits
	.align	8
	.align		8
.nv.constant4:
        /*0000*/ 	.dword	_$_str
	.align		8
        /*0008*/ 	.dword	_$_str_$_2


//--------------------- .text.triton_poi_fused__native_batch_norm_legit_no_training_add_5 --------------------------
	.section	.text.triton_poi_fused__native_batch_norm_legit_no_training_add_5,"ax",@progbits
	.align	128
        .global         triton_poi_fused__native_batch_norm_legit_no_training_add_5
        .type           triton_poi_fused__native_batch_norm_legit_no_training_add_5,@function
        .size           triton_poi_fused__native_batch_norm_legit_no_training_add_5,(.L_x_1 - triton_poi_fused__native_batch_norm_legit_no_training_add_5)
        .other          triton_poi_fused__native_batch_norm_legit_no_training_add_5,@"STO_CUDA_ENTRY STV_DEFAULT"
triton_poi_fused__native_batch_norm_legit_no_training_add_5:
.text.triton_poi_fused__native_batch_norm_legit_no_training_add_5:
[----:B------:R-:W-:Y:S01]  /*0000*/  LDC R1, c[0x0][0x28] ;  /* 0x00000a00ff017b82 */ /* 0x000fe20000000800 */
[----:B------:R-:W1:Y:S07]  /*0010*/  S2R R0, SR_TID.X ;  /* 0x0000000000007919 */ /* 0x000e6e0000002100 */
[----:B------:R-:W2:Y:S01]  /*0020*/  LDC.64 R6, c[0x0][0x228] ;  /* 0x00008a00ff067b82 */ /* 0x000ea20000000a00 */
[----:B------:R-:W-:Y:S01]  /*0030*/  ULDC.64 UR4, c[0x0][0x208] ;  /* 0x0000820000047ab9 */ /* 0x000fe20000000a00 */
[----:B------:R-:W3:Y:S06]  /*0040*/  S2R R5, SR_CTAID.X ;  /* 0x0000000000057919 */ /* 0x000eec0000002500 */
[----:B------:R-:W4:Y:S08]  /*0050*/  LDC.64 R20, c[0x0][0x220] ;  /* 0x00008800ff147b82 */ /* 0x000f300000000a00 */
[----:B------:R-:W5:Y:S08]  /*0060*/  LDC.64 R18, c[0x0][0x218] ;  /* 0x00008600ff127b82 */ /* 0x000f700000000a00 */
[----:B------:R-:W5:Y:S01]  /*0070*/  LDC.64 R16, c[0x0][0x230] ;  /* 0x00008c00ff107b82 */ /* 0x000f620000000a00 */
[----:B-1----:R-:W-:-:S07]  /*0080*/  SHF.L.U32 R0, R0, 0x2, RZ ;  /* 0x0000000200007819 */ /* 0x002fce00000006ff */
[----:B------:R-:W1:Y:S01]  /*0090*/  LDC.64 R12, c[0x0][0x238] ;  /* 0x00008e00ff0c7b82 */ /* 0x000e620000000a00 */
[----:B---3--:R-:W-:Y:S02]  /*00a0*/  SHF.R.S32.HI R3, RZ, 0x15, R5 ;  /* 0x00000015ff037819 */ /* 0x008fe40000011405 */
[----:B------:R-:W-:Y:S02]  /*00b0*/  LOP3.LUT R0, R0, 0x1fc, RZ, 0xc0, !PT ;  /* 0x000001fc00007812 */ /* 0x000fe400078ec0ff */
[----:B------:R-:W-:Y:S02]  /*00c0*/  SGXT R3, R3, 0x1 ;  /* 0x000000010303781a */ /* 0x000fe40000000200 */
[----:B------:R-:W-:-:S04]  /*00d0*/  LEA R0, R5, R0, 0xa ;  /* 0x0000000005007211 */ /* 0x000fc800078e50ff */
[----:B------:R-:W-:-:S04]  /*00e0*/  LEA.HI R3, R3, R0, RZ, 0x5 ;  /* 0x0000000003037211 */ /* 0x000fc800078f28ff */
[----:B------:R-:W-:-:S04]  /*00f0*/  LOP3.LUT R3, R3, 0xffffffe0, RZ, 0xc0, !PT ;  /* 0xffffffe003037812 */ /* 0x000fc800078ec0ff */
[----:B------:R-:W-:-:S05]  /*0100*/  IADD3 R3, R0, -R3, RZ ;  /* 0x8000000300037210 */ /* 0x000fca0007ffe0ff */
[----:B--2---:R-:W-:-:S06]  /*0110*/  IMAD.WIDE R6, R3, 0x4, R6 ;  /* 0x0000000403067825 */ /* 0x004fcc00078e0206 */
[----:B------:R-:W2:Y:S01]  /*0120*/  LDG.E.EL.128 R4, desc[UR4][R6.64] ;  /* 0x0000000406047981 */ /* 0x000ea2000c2e1d00 */
[----:B----4-:R-:W-:-:S04]  /*0130*/  IMAD.WIDE R20, R3, 0x4, R20 ;  /* 0x0000000403147825 */ /* 0x010fc800078e0214 */
[----:B-----5:R-:W-:Y:S02]  /*0140*/  IMAD.WIDE R18, R0, 0x4, R18 ;  /* 0x0000000400127825 */ /* 0x020fe400078e0212 */
[----:B------:R-:W3:Y:S04]  /*0150*/  LDG.E.EL.128 R20, desc[UR4][R20.64] ;  /* 0x0000000414147981 */ /* 0x000ee8000c2e1d00 */
[----:B------:R-:W3:Y:S04]  /*0160*/  LDG.E.128 R8, desc[UR4][R18.64+0x800] ;  /* 0x0008000412087981 */ /* 0x000ee8000c1e1d00 */
[----:B------:R-:W4:Y:S01]  /*0170*/  LDG.E.128 R24, desc[UR4][R18.64] ;  /* 0x0000000412187981 */ /* 0x000f22000c1e1d00 */
[----:B------:R-:W-:Y:S01]  /*0180*/  HFMA2.MMA R2, -RZ, RZ, 1.625, 0 ;  /* 0x3e800000ff027435 */ /* 0x000fe200000001ff */
[----:B0-----:R-:W-:-:S04]  /*0190*/  IMAD.WIDE R16, R3, 0x4, R16 ;  /* 0x0000000403107825 */ /* 0x001fc800078e0210 */
[----:B-1----:R-:W-:Y:S02]  /*01a0*/  IMAD.WIDE R12, R3, 0x4, R12 ;  /* 0x00000004030c7825 */ /* 0x002fe400078e020c */
[----:B------:R-:W5:Y:S02]  /*01b0*/  LDG.E.EL.128 R16, desc[UR4][R16.64] ;  /* 0x0000000410107981 */ /* 0x000f64000c2e1d00 */
[----:B--2---:R-:W-:Y:S01]  /*01c0*/  FADD R4, R4, 9.9999997473787516356e-06 ;  /* 0x3727c5ac04047421 */ /* 0x004fe20000000000 */
[----:B------:R-:W-:-:S05]  /*01d0*/  FADD R5, R5, 9.9999997473787516356e-06 ;  /* 0x3727c5ac05057421 */ /* 0x000fca0000000000 */
[----:B------:R-:W0:Y:S08]  /*01e0*/  MUFU.SQRT R4, R4 ;  /* 0x0000000400047308 */ /* 0x000e300000002000 */
[----:B------:R-:W1:Y:S01]  /*01f0*/  MUFU.SQRT R5, R5 ;  /* 0x0000000500057308 */ /* 0x000e620000002000 */
[C---:B0-----:R-:W-:Y:S02]  /*0200*/  FSETP.GT.AND P0, PT, R4.reuse, 8.50705917302346158658e+37, PT ;  /* 0x7e8000000400780b */ /* 0x041fe40003f04000 */
[----:B------:R-:W-:-:S02]  /*0210*/  FSETP.GEU.AND P2, PT, R4, 1.175494350822287508e-38, PT ;  /* 0x008000000400780b */ /* 0x000fc40003f4e000 */
[C---:B-1----:R-:W-:Y:S02]  /*0220*/  FSETP.GT.AND P1, PT, R5.reuse, 8.50705917302346158658e+37, PT ;  /* 0x7e8000000500780b */ /* 0x042fe40003f24000 */
[----:B------:R-:W-:-:S07]  /*0230*/  FSETP.GEU.AND P3, PT, R5, 1.175494350822287508e-38, PT ;  /* 0x008000000500780b */ /* 0x000fce0003f6e000 */
[----:B------:R-:W-:-:S04]  /*0240*/  @P0 FMUL R4, R4, 0.25 ;  /* 0x3e80000004040820 */ /* 0x000fc80000400000 */
[----:B------:R-:W-:Y:S01]  /*0250*/  @!P2 FMUL R4, R4, 16777216 ;  /* 0x4b8000000404a820 */ /* 0x000fe20000400000 */
[----:B------:R-:W-:-:S04]  /*0260*/  @P1 FMUL R5, R5, 0.25 ;  /* 0x3e80000005051820 */ /* 0x000fc80000400000 */
[----:B------:R-:W-:Y:S01]  /*0270*/  @!P3 FMUL R5, R5, 16777216 ;  /* 0x4b8000000505b820 */ /* 0x000fe20000400000 */
[----:B------:R-:W0:Y:S01]  /*0280*/  MUFU.RCP R4, R4 ;  /* 0x0000000400047308 */ /* 0x000e220000001000 */
[C---:B------:R-:W-:Y:S02]  /*0290*/  FSEL R15, R2.reuse, 1, P0 ;  /* 0x3f800000020f7808 */ /* 0x040fe40000000000 */
[----:B------:R-:W-:-:S05]  /*02a0*/  FSEL R14, R2, 1, P1 ;  /* 0x3f800000020e7808 */ /* 0x000fca0000800000 */
[----:B------:R-:W1:Y:S01]  /*02b0*/  MUFU.RCP R5, R5 ;  /* 0x0000000500057308 */ /* 0x000e620000001000 */
[----:B------:R-:W-:Y:S01]  /*02c0*/  @!P2 FMUL R15, R15, 16777216 ;  /* 0x4b8000000f0fa820 */ /* 0x000fe20000400000 */
[----:B------:R-:W-:-:S03]  /*02d0*/  @!P3 FMUL R14, R14, 16777216 ;  /* 0x4b8000000e0eb820 */ /* 0x000fc60000400000 */
[----:B0-----:R-:W-:Y:S01]  /*02e0*/  FMUL R3, R4, R15 ;  /* 0x0000000f04037220 */ /* 0x001fe20000400000 */
[----:B-1----:R-:W-:Y:S02]  /*02f0*/  FMUL R4, R5, R14 ;  /* 0x0000000e05047220 */ /* 0x002fe40000400000 */
[----:B------:R-:W5:Y:S01]  /*0300*/  LDG.E.EL.128 R12, desc[UR4][R12.64] ;  /* 0x000000040c0c7981 */ /* 0x000f62000c2e1d00 */
[----:B------:R-:W-:-:S04]  /*0310*/  FADD R6, R6, 9.9999997473787516356e-06 ;  /* 0x3727c5ac06067421 */ /* 0x000fc80000000000 */
[----:B------:R-:W0:Y:S01]  /*0320*/  MUFU.SQRT R28, R6 ;  /* 0x00000006001c7308 */ /* 0x000e220000002000 */
[--C-:B---3--:R-:W-:Y:S01]  /*0330*/  FADD R5, R9, -R21.reuse ;  /* 0x8000001509057221 */ /* 0x108fe20000000000 */
[--C-:B------:R-:W-:Y:S02]  /*0340*/  FADD R30, R8, -R20.reuse ;  /* 0x80000014081e7221 */ /* 0x100fe40000000000 */
[----:B------:R-:W1:Y:S01]  /*0350*/  LDC.64 R8, c[0x0][0x210] ;  /* 0x00008400ff087b82 */ /* 0x000e620000000a00 */
[C---:B0-----:R-:W-:Y:S02]  /*0360*/  FSETP.GT.AND P0, PT, R28.reuse, 8.50705917302346158658e+37, PT ;  /* 0x7e8000001c00780b */ /* 0x041fe40003f04000 */
[----:B------:R-:W-:Y:S01]  /*0370*/  FSETP.GEU.AND P1, PT, R28, 1.175494350822287508e-38, PT ;  /* 0x008000001c00780b */ /* 0x000fe20003f2e000 */
[----:B----4-:R-:W-:Y:S01]  /*0380*/  FADD R25, R25, -R21 ;  /* 0x8000001519197221 */ /* 0x010fe20000000000 */
[----:B------:R-:W-:-:S09]  /*0390*/  FADD R24, R24, -R20 ;  /* 0x8000001418187221 */ /* 0x000fd20000000000 */
[----:B------:R-:W-:Y:S01]  /*03a0*/  @P0 FMUL R28, R28, 0.25 ;  /* 0x3e8000001c1c0820 */ /* 0x000fe20000400000 */
[----:B-1----:R-:W-:-:S04]  /*03b0*/  IMAD.WIDE R8, R0, 0x4, R8 ;  /* 0x0000000400087825 */ /* 0x002fc800078e0208 */
[----:B------:R-:W-:Y:S01]  /*03c0*/  @!P1 FMUL R28, R28, 16777216 ;  /* 0x4b8000001c1c9820 */ /* 0x000fe20000400000 */
[-C--:B------:R-:W-:Y:S01]  /*03d0*/  FMUL R21, R30, R3.reuse ;  /* 0x000000031e157220 */ /* 0x080fe20000400000 */
[----:B------:R-:W2:Y:S02]  /*03e0*/  LDG.E.128 R32, desc[UR4][R8.64] ;  /* 0x0000000408207981 */ /* 0x000ea4000c1e1d00 */
[----:B------:R0:W-:Y:S02]  /*03f0*/  MUFU.RCP R20, R28 ;  /* 0x0000001c00147308 */ /* 0x0001e40000001000 */
[----:B0-----:R0:W3:Y:S01]  /*0400*/  LDG.E.128 R28, desc[UR4][R8.64+0x800] ;  /* 0x00080004081c7981 */ /* 0x0010e2000c1e1d00 */
[-C--:B------:R-:W-:Y:S01]  /*0410*/  FMUL R6, R5, R4.reuse ;  /* 0x0000000405067220 */ /* 0x080fe20000400000 */
[----:B------:R-:W-:Y:S01]  /*0420*/  FMUL R4, R25, R4 ;  /* 0x0000000419047220 */ /* 0x000fe20000400000 */
[----:B------:R-:W-:Y:S01]  /*0430*/  FMUL R3, R24, R3 ;  /* 0x0000000318037220 */ /* 0x000fe20000400000 */
[----:B0-----:R-:W0:Y:S01]  /*0440*/  LDC.64 R8, c[0x0][0x240] ;  /* 0x00009000ff087b82 */ /* 0x001e220000000a00 */
[--C-:B------:R-:W-:Y:S01]  /*0450*/  FADD R27, R27, -R23.reuse ;  /* 0x800000171b1b7221 */ /* 0x100fe20000000000 */
[----:B------:R-:W-:Y:S01]  /*0460*/  FADD R11, R11, -R23 ;  /* 0x800000170b0b7221 */ /* 0x000fe20000000000 */
[----:B0-----:R-:W-:-:S04]  /*0470*/  IMAD.WIDE R8, R0, 0x4, R8 ;  /* 0x0000000400087825 */ /* 0x001fc800078e0208 */
[C-C-:B-----5:R-:W-:Y:S01]  /*0480*/  FFMA R4, R17.reuse, R4, R13.reuse ;  /* 0x0000000411047223 */ /* 0x160fe2000000000d */
[----:B------:R-:W-:Y:S01]  /*0490*/  FFMA R6, R17, R6, R13 ;  /* 0x0000000611067223 */ /* 0x000fe2000000000d */
[----:B------:R-:W-:Y:S01]  /*04a0*/  FADD R13, R7, 9.9999997473787516356e-06 ;  /* 0x3727c5ac070d7421 */ /* 0x000fe20000000000 */
[C-C-:B------:R-:W-:Y:S01]  /*04b0*/  FFMA R3, R16.reuse, R3, R12.reuse ;  /* 0x0000000310037223 */ /* 0x140fe2000000000c */
[----:B------:R-:W-:Y:S02]  /*04c0*/  FFMA R5, R16, R21, R12 ;  /* 0x0000001510057223 */ /* 0x000fe4000000000c */
[----:B------:R-:W0:Y:S01]  /*04d0*/  MUFU.SQRT R16, R13 ;  /* 0x0000000d00107308 */ /* 0x000e220000002000 */
[----:B------:R-:W-:-:S05]  /*04e0*/  FSEL R21, R2, 1, P0 ;  /* 0x3f80000002157808 */ /* 0x000fca0000000000 */
[----:B------:R-:W-:Y:S01]  /*04f0*/  @!P1 FMUL R21, R21, 16777216 ;  /* 0x4b80000015159820 */ /* 0x000fe20000400000 */
[C---:B0-----:R-:W-:Y:S02]  /*0500*/  FSETP.GT.AND P0, PT, R16.reuse, 8.50705917302346158658e+37, PT ;  /* 0x7e8000001000780b */ /* 0x041fe40003f04000 */
[----:B------:R-:W-:-:S11]  /*0510*/  FSETP.GEU.AND P1, PT, R16, 1.175494350822287508e-38, PT ;  /* 0x008000001000780b */ /* 0x000fd60003f2e000 */
[----:B------:R-:W-:-:S04]  /*0520*/  @P0 FMUL R16, R16, 0.25 ;  /* 0x3e80000010100820 */ /* 0x000fc80000400000 */
[----:B------:R-:W-:-:S06]  /*0530*/  @!P1 FMUL R16, R16, 16777216 ;  /* 0x4b80000010109820 */ /* 0x000fcc0000400000 */
[----:B------:R-:W0:Y:S01]  /*0540*/  MUFU.RCP R16, R16 ;  /* 0x0000001000107308 */ /* 0x000e220000001000 */
[----:B------:R-:W-:-:S05]  /*0550*/  FSEL R7, R2, 1, P0 ;  /* 0x3f80000002077808 */ /* 0x000fca0000000000 */
[----:B------:R-:W-:Y:S01]  /*0560*/  @!P1 FMUL R7, R7, 16777216 ;  /* 0x4b80000007079820 */ /* 0x000fe20000400000 */
[----:B------:R-:W-:Y:S01]  /*0570*/  FMUL R12, R20, R21 ;  /* 0x00000015140c7220 */ /* 0x000fe20000400000 */
[--C-:B------:R-:W-:Y:S02]  /*0580*/  FADD R17, R26, -R22.reuse ;  /* 0x800000161a117221 */ /* 0x100fe40000000000 */
[----:B0-----:R-:W-:Y:S01]  /*0590*/  FMUL R2, R16, R7 ;  /* 0x0000000710027220 */ /* 0x001fe20000400000 */
[----:B------:R-:W-:Y:S01]  /*05a0*/  FADD R7, R10, -R22 ;  /* 0x800000160a077221 */ /* 0x000fe20000000000 */
[----:B------:R-:W-:Y:S02]  /*05b0*/  FMUL R17, R17, R12 ;  /* 0x0000000c11117220 */ /* 0x000fe40000400000 */
[----:B------:R-:W-:Y:S01]  /*05c0*/  FMUL R10, R27, R2 ;  /* 0x000000021b0a7220 */ /* 0x000fe20000400000 */
[----:B------:R-:W-:Y:S01]  /*05d0*/  FMUL R7, R7, R12 ;  /* 0x0000000c07077220 */ /* 0x000fe20000400000 */
[----:B------:R-:W-:Y:S01]  /*05e0*/  FMUL R2, R11, R2 ;  /* 0x000000020b027220 */ /* 0x000fe20000400000 */
[C-C-:B------:R-:W-:Y:S01]  /*05f0*/  FFMA R17, R18.reuse, R17, R14.reuse ;  /* 0x0000001112117223 */ /* 0x140fe2000000000e */
[C-C-:B------:R-:W-:Y:S01]  /*0600*/  FFMA R10, R19.reuse, R10, R15.reuse ;  /* 0x0000000a130a7223 */ /* 0x140fe2000000000f */
[----:B------:R-:W-:Y:S01]  /*0610*/  FFMA R7, R18, R7, R14 ;  /* 0x0000000712077223 */ /* 0x000fe2000000000e */
[----:B------:R-:W-:Y:S01]  /*0620*/  FFMA R2, R19, R2, R15 ;  /* 0x0000000213027223 */ /* 0x000fe2000000000f */
[----:B--2---:R-:W-:Y:S01]  /*0630*/  FADD R32, R32, R3 ;  /* 0x0000000320207221 */ /* 0x004fe20000000000 */
[----:B------:R-:W-:Y:S01]  /*0640*/  FADD R33, R33, R4 ;  /* 0x0000000421217221 */ /* 0x000fe20000000000 */
[----:B------:R-:W-:Y:S01]  /*0650*/  FADD R34, R34, R17 ;  /* 0x0000001122227221 */ /* 0x000fe20000000000 */
[----:B------:R-:W-:Y:S01]  /*0660*/  FADD R35, R35, R10 ;  /* 0x0000000a23237221 */ /* 0x000fe20000000000 */
[----:B---3--:R-:W-:Y:S01]  /*0670*/  FADD R28, R28, R5 ;  /* 0x000000051c1c7221 */ /* 0x008fe20000000000 */
[----:B------:R-:W-:Y:S01]  /*0680*/  FADD R29, R29, R6 ;  /* 0x000000061d1d7221 */ /* 0x000fe20000000000 */
[----:B------:R-:W-:Y:S01]  /*0690*/  FADD R30, R30, R7 ;  /* 0x000000071e1e7221 */ /* 0x000fe20000000000 */
[----:B------:R-:W-:Y:S01]  /*06a0*/  FADD R31, R31, R2 ;  /* 0x000000021f1f7221 */ /* 0x000fe20000000000 */
[----:B------:R-:W-:Y:S04]  /*06b0*/  STG.E.128 desc[UR4][R8.64], R32 ;  /* 0x0000002008007986 */ /* 0x000fe8000c101d04 */
[----:B------:R-:W-:Y:S01]  /*06c0*/  STG.E.128 desc[UR4][R8.64+0x800], R28 ;  /* 0x0008001c08007986 */ /* 0x000fe2000c101d04 */
[----:B------:R-:W-:Y:S05]  /*06d0*/  EXIT ;  /* 0x000000000000794d */ /* 0x000fea0003800000 */
.L_x_0:
[----:B------:R-:W-:-:S00]  /*06e0*/  BRA `(.L_x_0) ;  /* 0xfffffffc00fc7947 */ /* 0x000fc0000383ffff */
[----:B------:R-:W-:-:S00]  /*06f0*/  NOP ;  /* 0x0000000000007918 */ /* 0x000fc00000000000 */
        /* <DEDUP_REMOVED lines=8> */
.L_x_1:


//--------------------- .nv.global.init           --------------------------
	.section	.nv.global.init,"aw",@progbits
.nv.global.init:
	.type		_$_str,@object
	.size		_$_str,(_$_str_$_2 - _$_str)
_$_str:
        /*0000*/ 	.byte	0x5f, 0x5f, 0x43, 0x55, 0x44, 0x41, 0x5f, 0x46, 0x54, 0x5a, 0x00
	.type		_$_str_$_2,@object
	.size		_$_str_$_2,(.L_1 - _$_str_$_2)
_$_str_$_2:
        /*000b*/ 	.byte	0x5f, 0x5f, 0x43, 0x55, 0x44, 0x41, 0x5f, 0x50, 0x52, 0x45, 0x43, 0x5f, 0x53, 0x51, 0x52, 0x54
        /*001b*/ 	.byte	0x00
.L_1:


//--------------------- .nv.constant0.triton_poi_fused__native_batch_norm_legit_no_training_add_5 --------------------------
	.section	.nv.constant0.triton_poi_fused__native_batch_norm_legit_no_training_add_5,"a",@progbits
	.sectionflags	@""
	.align	4
.nv.constant0.triton_poi_fused__native_batch_norm_legit_no_training_add_5:
	.zero		588
